//
// Generated by NVIDIA NVVM Compiler
//
// Compiler Build ID: CL-36424714
// Cuda compilation tools, release 13.0, V13.0.88
// Based on NVVM 20.0.0
//

.version 9.0
.target sm_100
.address_size 64

	// .globl	_Z15transformMatrixPiS_ii

.visible .entry _Z15transformMatrixPiS_ii(
	.param .u64 .ptr .align 1 _Z15transformMatrixPiS_ii_param_0,
	.param .u64 .ptr .align 1 _Z15transformMatrixPiS_ii_param_1,
	.param .u32 _Z15transformMatrixPiS_ii_param_2,
	.param .u32 _Z15transformMatrixPiS_ii_param_3
)
{
	.reg .pred 	%p<21>;
	.reg .b32 	%r<231>;
	.reg .b64 	%rd<56>;

	ld.param.u64 	%rd4, [_Z15transformMatrixPiS_ii_param_0];
	ld.param.u64 	%rd5, [_Z15transformMatrixPiS_ii_param_1];
	ld.param.u32 	%r72, [_Z15transformMatrixPiS_ii_param_2];
	ld.param.u32 	%r73, [_Z15transformMatrixPiS_ii_param_3];
	cvta.to.global.u64 	%rd1, %rd5;
	cvta.to.global.u64 	%rd2, %rd4;
	mov.u32 	%r1, %ctaid.x;
	mov.u32 	%r2, %tid.x;
	setp.ge.s32 	%p1, %r1, %r72;
	setp.ge.s32 	%p2, %r2, %r73;
	or.pred  	%p3, %p1, %p2;
	@%p3 bra 	$L__BB0_28;
	mul.lo.s32 	%r3, %r73, %r1;
	add.s32 	%r4, %r3, %r2;
	add.s32 	%r76, %r73, -1;
	and.b32  	%r5, %r73, 15;
	setp.lt.u32 	%p4, %r76, 15;
	mov.b32 	%r200, 0;
	mov.u32 	%r211, %r200;
	@%p4 bra 	$L__BB0_4;
	and.b32  	%r200, %r73, -16;
	neg.s32 	%r213, %r200;
	add.s64 	%rd3, %rd2, 32;
	mov.b32 	%r211, 0;
	mov.u32 	%r212, %r3;
$L__BB0_3:
	.pragma "nounroll";
	mul.wide.s32 	%rd6, %r212, 4;
	add.s64 	%rd7, %rd3, %rd6;
	ld.global.u32 	%r78, [%rd7+-32];
	add.s32 	%r79, %r78, %r211;
	ld.global.u32 	%r80, [%rd7+-28];
	add.s32 	%r81, %r80, %r79;
	ld.global.u32 	%r82, [%rd7+-24];
	add.s32 	%r83, %r82, %r81;
	ld.global.u32 	%r84, [%rd7+-20];
	add.s32 	%r85, %r84, %r83;
	ld.global.u32 	%r86, [%rd7+-16];
	add.s32 	%r87, %r86, %r85;
	ld.global.u32 	%r88, [%rd7+-12];
	add.s32 	%r89, %r88, %r87;
	ld.global.u32 	%r90, [%rd7+-8];
	add.s32 	%r91, %r90, %r89;
	ld.global.u32 	%r92, [%rd7+-4];
	add.s32 	%r93, %r92, %r91;
	ld.global.u32 	%r94, [%rd7];
	add.s32 	%r95, %r94, %r93;
	ld.global.u32 	%r96, [%rd7+4];
	add.s32 	%r97, %r96, %r95;
	ld.global.u32 	%r98, [%rd7+8];
	add.s32 	%r99, %r98, %r97;
	ld.global.u32 	%r100, [%rd7+12];
	add.s32 	%r101, %r100, %r99;
	ld.global.u32 	%r102, [%rd7+16];
	add.s32 	%r103, %r102, %r101;
	ld.global.u32 	%r104, [%rd7+20];
	add.s32 	%r105, %r104, %r103;
	ld.global.u32 	%r106, [%rd7+24];
	add.s32 	%r107, %r106, %r105;
	ld.global.u32 	%r108, [%rd7+28];
	add.s32 	%r211, %r108, %r107;
	add.s32 	%r213, %r213, 16;
	add.s32 	%r212, %r212, 16;
	setp.eq.s32 	%p5, %r213, 0;
	@%p5 bra 	$L__BB0_4;
	bra.uni 	$L__BB0_3;
$L__BB0_4:
	setp.eq.s32 	%p6, %r5, 0;
	@%p6 bra 	$L__BB0_13;
	and.b32  	%r11, %r73, 7;
	setp.lt.u32 	%p7, %r5, 8;
	@%p7 bra 	$L__BB0_7;
	add.s32 	%r110, %r200, %r3;
	mul.wide.s32 	%rd8, %r110, 4;
	add.s64 	%rd9, %rd2, %rd8;
	ld.global.u32 	%r111, [%rd9];
	add.s32 	%r112, %r111, %r211;
	ld.global.u32 	%r113, [%rd9+4];
	add.s32 	%r114, %r113, %r112;
	ld.global.u32 	%r115, [%rd9+8];
	add.s32 	%r116, %r115, %r114;
	ld.global.u32 	%r117, [%rd9+12];
	add.s32 	%r118, %r117, %r116;
	ld.global.u32 	%r119, [%rd9+16];
	add.s32 	%r120, %r119, %r118;
	ld.global.u32 	%r121, [%rd9+20];
	add.s32 	%r122, %r121, %r120;
	ld.global.u32 	%r123, [%rd9+24];
	add.s32 	%r124, %r123, %r122;
	ld.global.u32 	%r125, [%rd9+28];
	add.s32 	%r211, %r125, %r124;
	add.s32 	%r200, %r200, 8;
$L__BB0_7:
	setp.eq.s32 	%p8, %r11, 0;
	@%p8 bra 	$L__BB0_13;
	and.b32  	%r17, %r73, 3;
	setp.lt.u32 	%p9, %r11, 4;
	@%p9 bra 	$L__BB0_10;
	add.s32 	%r127, %r200, %r3;
	mul.wide.s32 	%rd10, %r127, 4;
	add.s64 	%rd11, %rd2, %rd10;
	ld.global.u32 	%r128, [%rd11];
	add.s32 	%r129, %r128, %r211;
	ld.global.u32 	%r130, [%rd11+4];
	add.s32 	%r131, %r130, %r129;
	ld.global.u32 	%r132, [%rd11+8];
	add.s32 	%r133, %r132, %r131;
	ld.global.u32 	%r134, [%rd11+12];
	add.s32 	%r211, %r134, %r133;
	add.s32 	%r200, %r200, 4;
$L__BB0_10:
	setp.eq.s32 	%p10, %r17, 0;
	@%p10 bra 	$L__BB0_13;
	add.s32 	%r209, %r200, %r3;
	neg.s32 	%r208, %r17;
$L__BB0_12:
	.pragma "nounroll";
	mul.wide.s32 	%rd12, %r209, 4;
	add.s64 	%rd13, %rd2, %rd12;
	ld.global.u32 	%r135, [%rd13];
	add.s32 	%r211, %r135, %r211;
	add.s32 	%r209, %r209, 1;
	add.s32 	%r208, %r208, 1;
	setp.ne.s32 	%p11, %r208, 0;
	@%p11 bra 	$L__BB0_12;
$L__BB0_13:
	and.b32  	%r32, %r72, 15;
	setp.lt.u32 	%p12, %r72, 16;
	mov.b32 	%r219, 0;
	mov.u32 	%r230, %r219;
	@%p12 bra 	$L__BB0_16;
	and.b32  	%r219, %r72, 2147483632;
	neg.s32 	%r216, %r219;
	shl.b32 	%r35, %r73, 4;
	mov.b32 	%r230, 0;
	mul.wide.s32 	%rd16, %r73, 4;
	mov.u32 	%r215, %r2;
$L__BB0_15:
	.pragma "nounroll";
	mul.wide.s32 	%rd14, %r215, 4;
	add.s64 	%rd15, %rd2, %rd14;
	ld.global.u32 	%r139, [%rd15];
	add.s32 	%r140, %r139, %r230;
	add.s64 	%rd17, %rd15, %rd16;
	ld.global.u32 	%r141, [%rd17];
	add.s32 	%r142, %r141, %r140;
	add.s64 	%rd18, %rd17, %rd16;
	ld.global.u32 	%r143, [%rd18];
	add.s32 	%r144, %r143, %r142;
	add.s64 	%rd19, %rd18, %rd16;
	ld.global.u32 	%r145, [%rd19];
	add.s32 	%r146, %r145, %r144;
	add.s64 	%rd20, %rd19, %rd16;
	ld.global.u32 	%r147, [%rd20];
	add.s32 	%r148, %r147, %r146;
	add.s64 	%rd21, %rd20, %rd16;
	ld.global.u32 	%r149, [%rd21];
	add.s32 	%r150, %r149, %r148;
	add.s64 	%rd22, %rd21, %rd16;
	ld.global.u32 	%r151, [%rd22];
	add.s32 	%r152, %r151, %r150;
	add.s64 	%rd23, %rd22, %rd16;
	ld.global.u32 	%r153, [%rd23];
	add.s32 	%r154, %r153, %r152;
	add.s64 	%rd24, %rd23, %rd16;
	ld.global.u32 	%r155, [%rd24];
	add.s32 	%r156, %r155, %r154;
	add.s64 	%rd25, %rd24, %rd16;
	ld.global.u32 	%r157, [%rd25];
	add.s32 	%r158, %r157, %r156;
	add.s64 	%rd26, %rd25, %rd16;
	ld.global.u32 	%r159, [%rd26];
	add.s32 	%r160, %r159, %r158;
	add.s64 	%rd27, %rd26, %rd16;
	ld.global.u32 	%r161, [%rd27];
	add.s32 	%r162, %r161, %r160;
	add.s64 	%rd28, %rd27, %rd16;
	ld.global.u32 	%r163, [%rd28];
	add.s32 	%r164, %r163, %r162;
	add.s64 	%rd29, %rd28, %rd16;
	ld.global.u32 	%r165, [%rd29];
	add.s32 	%r166, %r165, %r164;
	add.s64 	%rd30, %rd29, %rd16;
	ld.global.u32 	%r167, [%rd30];
	add.s32 	%r168, %r167, %r166;
	add.s64 	%rd31, %rd30, %rd16;
	ld.global.u32 	%r169, [%rd31];
	add.s32 	%r230, %r169, %r168;
	add.s32 	%r216, %r216, 16;
	add.s32 	%r215, %r215, %r35;
	setp.ne.s32 	%p13, %r216, 0;
	@%p13 bra 	$L__BB0_15;
$L__BB0_16:
	setp.eq.s32 	%p14, %r32, 0;
	@%p14 bra 	$L__BB0_25;
	and.b32  	%r51, %r72, 7;
	setp.lt.u32 	%p15, %r32, 8;
	@%p15 bra 	$L__BB0_19;
	mad.lo.s32 	%r171, %r219, %r73, %r2;
	mul.wide.s32 	%rd32, %r171, 4;
	add.s64 	%rd33, %rd2, %rd32;
	ld.global.u32 	%r172, [%rd33];
	add.s32 	%r173, %r172, %r230;
	mul.wide.s32 	%rd34, %r73, 4;
	add.s64 	%rd35, %rd33, %rd34;
	ld.global.u32 	%r174, [%rd35];
	add.s32 	%r175, %r174, %r173;
	add.s64 	%rd36, %rd35, %rd34;
	ld.global.u32 	%r176, [%rd36];
	add.s32 	%r177, %r176, %r175;
	add.s64 	%rd37, %rd36, %rd34;
	ld.global.u32 	%r178, [%rd37];
	add.s32 	%r179, %r178, %r177;
	add.s64 	%rd38, %rd37, %rd34;
	ld.global.u32 	%r180, [%rd38];
	add.s32 	%r181, %r180, %r179;
	add.s64 	%rd39, %rd38, %rd34;
	ld.global.u32 	%r182, [%rd39];
	add.s32 	%r183, %r182, %r181;
	add.s64 	%rd40, %rd39, %rd34;
	ld.global.u32 	%r184, [%rd40];
	add.s32 	%r185, %r184, %r183;
	add.s64 	%rd41, %rd40, %rd34;
	ld.global.u32 	%r186, [%rd41];
	add.s32 	%r230, %r186, %r185;
	add.s32 	%r219, %r219, 8;
$L__BB0_19:
	setp.eq.s32 	%p16, %r51, 0;
	@%p16 bra 	$L__BB0_25;
	and.b32  	%r57, %r72, 3;
	setp.lt.u32 	%p17, %r51, 4;
	@%p17 bra 	$L__BB0_22;
	mad.lo.s32 	%r188, %r219, %r73, %r2;
	mul.wide.s32 	%rd42, %r188, 4;
	add.s64 	%rd43, %rd2, %rd42;
	ld.global.u32 	%r189, [%rd43];
	add.s32 	%r190, %r189, %r230;
	mul.wide.s32 	%rd44, %r73, 4;
	add.s64 	%rd45, %rd43, %rd44;
	ld.global.u32 	%r191, [%rd45];
	add.s32 	%r192, %r191, %r190;
	add.s64 	%rd46, %rd45, %rd44;
	ld.global.u32 	%r193, [%rd46];
	add.s32 	%r194, %r193, %r192;
	add.s64 	%rd47, %rd46, %rd44;
	ld.global.u32 	%r195, [%rd47];
	add.s32 	%r230, %r195, %r194;
	add.s32 	%r219, %r219, 4;
$L__BB0_22:
	setp.eq.s32 	%p18, %r57, 0;
	@%p18 bra 	$L__BB0_25;
	mad.lo.s32 	%r228, %r219, %r73, %r2;
	neg.s32 	%r227, %r57;
$L__BB0_24:
	.pragma "nounroll";
	mul.wide.s32 	%rd48, %r228, 4;
	add.s64 	%rd49, %rd2, %rd48;
	ld.global.u32 	%r196, [%rd49];
	add.s32 	%r230, %r196, %r230;
	add.s32 	%r228, %r228, %r73;
	add.s32 	%r227, %r227, 1;
	setp.ne.s32 	%p19, %r227, 0;
	@%p19 bra 	$L__BB0_24;
$L__BB0_25:
	mul.wide.u32 	%rd50, %r4, 4;
	add.s64 	%rd51, %rd2, %rd50;
	ld.global.u32 	%r197, [%rd51];
	and.b32  	%r198, %r197, 1;
	setp.eq.b32 	%p20, %r198, 1;
	@%p20 bra 	$L__BB0_27;
	add.s64 	%rd55, %rd1, %rd50;
	st.global.u32 	[%rd55], %r211;
	bra.uni 	$L__BB0_28;
$L__BB0_27:
	add.s64 	%rd53, %rd1, %rd50;
	st.global.u32 	[%rd53], %r230;
$L__BB0_28:
	ret;

}


// ===== COMPILED SASS (sm_100) =====

	.target	sm_100

	.elftype	@"ET_EXEC"


//--------------------- .note.nv.tkinfo           --------------------------
	.section	.note.nv.tkinfo,"",@"SHT_NOTE"
	.sectionflags	@"SHF_NOTE_NV_TKINFO"
	.tkinfo
        /*0018*/ 	.word	0x00000002
        /*0030*/ 	.string	""
        /*0030*/ 	.string	"ptxas"
        /*0030*/ 	.string	"Cuda compilation tools, release 13.0, V13.0.88"
        /*0030*/ 	.string	"Build cuda_13.0.r13.0/compiler.36424714_0"
        /*0030*/ 	.string	"-arch sm_100 -m 64 "



//--------------------- .note.nv.cuinfo           --------------------------
	.section	.note.nv.cuinfo,"",@"SHT_NOTE"
	.sectionflags	@"SHF_NOTE_NV_CUINFO"
        /*0018*/ 	.short	0x0002
        /*001a*/ 	.short	0x0064
        /*001c*/ 	.short	0x0082
	.zero		2


//--------------------- .nv.info                  --------------------------
	.section	.nv.info,"",@"SHT_CUDA_INFO"
	.align	4


	//----- nvinfo : EIATTR_REGCOUNT
	.align		4
        /*0000*/ 	.byte	0x04, 0x2f
        /*0002*/ 	.short	(.L_1 - .L_0)
	.align		4
.L_0:
        /*0004*/ 	.word	index@(_Z15transformMatrixPiS_ii)
        /*0008*/ 	.word	0x00000020


	//----- nvinfo : EIATTR_FRAME_SIZE
	.align		4
.L_1:
        /*000c*/ 	.byte	0x04, 0x11
        /*000e*/ 	.short	(.L_3 - .L_2)
	.align		4
.L_2:
        /*0010*/ 	.word	index@(_Z15transformMatrixPiS_ii)
        /*0014*/ 	.word	0x00000000


	//----- nvinfo : EIATTR_MIN_STACK_SIZE
	.align		4
.L_3:
        /*0018*/ 	.byte	0x04, 0x12
        /*001a*/ 	.short	(.L_5 - .L_4)
	.align		4
.L_4:
        /*001c*/ 	.word	index@(_Z15transformMatrixPiS_ii)
        /*0020*/ 	.word	0x00000000
.L_5:


//--------------------- .nv.compat                --------------------------
	.section	.nv.compat,"",@"SHT_CUDA_COMPAT_INFO"
	.align	4
        /*0000*/ 	.byte	0x02, 0x09, 0x00, 0x00, 0x02, 0x02, 0x01, 0x00, 0x02, 0x05, 0x05, 0x00, 0x03, 0x07, 0x01, 0x01
        /*0010*/ 	.byte	0x02, 0x03, 0x00, 0x00, 0x02, 0x06, 0x01, 0x00, 0x04, 0x0b, 0x08, 0x00, 0x09, 0x00, 0x00, 0x00
        /*0020*/ 	.byte	0x00, 0x00, 0x00, 0x00


//--------------------- .nv.info._Z15transformMatrixPiS_ii --------------------------
	.section	.nv.info._Z15transformMatrixPiS_ii,"",@"SHT_CUDA_INFO"
	.sectionflags	@""
	.align	4


	//----- nvinfo : EIATTR_CUDA_API_VERSION
	.align		4
        /*0000*/ 	.byte	0x04, 0x37
        /*0002*/ 	.short	(.L_7 - .L_6)
.L_6:
        /*0004*/ 	.word	0x00000082


	//----- nvinfo : EIATTR_KPARAM_INFO
	.align		4
.L_7:
        /*0008*/ 	.byte	0x04, 0x17
        /*000a*/ 	.short	(.L_9 - .L_8)
.L_8:
        /*000c*/ 	.word	0x00000000
        /*0010*/ 	.short	0x0003
        /*0012*/ 	.short	0x0014
        /*0014*/ 	.byte	0x00, 0xf0, 0x11, 0x00


	//----- nvinfo : EIATTR_KPARAM_INFO
	.align		4
.L_9:
        /*0018*/ 	.byte	0x04, 0x17
        /*001a*/ 	.short	(.L_11 - .L_10)
.L_10:
        /*001c*/ 	.word	0x00000000
        /*0020*/ 	.short	0x0002
        /*0022*/ 	.short	0x0010
        /*0024*/ 	.byte	0x00, 0xf0, 0x11, 0x00


	//----- nvinfo : EIATTR_KPARAM_INFO
	.align		4
.L_11:
        /*0028*/ 	.byte	0x04, 0x17
        /*002a*/ 	.short	(.L_13 - .L_12)
.L_12:
        /*002c*/ 	.word	0x00000000
        /*0030*/ 	.short	0x0001
        /*0032*/ 	.short	0x0008
        /*0034*/ 	.byte	0x00, 0xf5, 0x21, 0x00


	//----- nvinfo : EIATTR_KPARAM_INFO
	.align		4
.L_13:
        /*0038*/ 	.byte	0x04, 0x17
        /*003a*/ 	.short	(.L_15 - .L_14)
.L_14:
        /*003c*/ 	.word	0x00000000
        /*0040*/ 	.short	0x0000
        /*0042*/ 	.short	0x0000
        /*0044*/ 	.byte	0x00, 0xf5, 0x21, 0x00


	//----- nvinfo : EIATTR_SPARSE_MMA_MASK
	.align		4
.L_15:
        /*0048*/ 	.byte	0x03, 0x50
        /*004a*/ 	.short	0x0000


	//----- nvinfo : EIATTR_MAXREG_COUNT
	.align		4
        /*004c*/ 	.byte	0x03, 0x1b
        /*004e*/ 	.short	0x00ff


	//----- nvinfo : EIATTR_MERCURY_ISA_VERSION
	.align		4
        /*0050*/ 	.byte	0x03, 0x5f
        /*0052*/ 	.short	0x0101


	//----- nvinfo : EIATTR_VRC_CTA_INIT_COUNT
	.align		4
        /*0054*/ 	.byte	0x02, 0x4a
	.zero		1
	.zero		1


	//----- nvinfo : EIATTR_EXIT_INSTR_OFFSETS
	.align		4
        /*0058*/ 	.byte	0x04, 0x1c
        /*005a*/ 	.short	(.L_17 - .L_16)


	//   ....[0]....
.L_16:
        /*005c*/ 	.word	0x00000060


	//   ....[1]....
        /*0060*/ 	.word	0x00000e40


	//   ....[2]....
        /*0064*/ 	.word	0x00000e80


	//----- nvinfo : EIATTR_CBANK_PARAM_SIZE
	.align		4
.L_17:
        /*0068*/ 	.byte	0x03, 0x19
        /*006a*/ 	.short	0x0018


	//----- nvinfo : EIATTR_PARAM_CBANK
	.align		4
        /*006c*/ 	.byte	0x04, 0x0a
        /*006e*/ 	.short	(.L_19 - .L_18)
	.align		4
.L_18:
        /*0070*/ 	.word	index@(.nv.constant0._Z15transformMatrixPiS_ii)
        /*0074*/ 	.short	0x0380
        /*0076*/ 	.short	0x0018


	//----- nvinfo : EIATTR_SW_WAR
	.align		4
.L_19:
        /*0078*/ 	.byte	0x04, 0x36
        /*007a*/ 	.short	(.L_21 - .L_20)
.L_20:
        /*007c*/ 	.word	0x00000008
.L_21:


//--------------------- .nv.callgraph             --------------------------
	.section	.nv.callgraph,"",@"SHT_CUDA_CALLGRAPH"
	.align	4
	.sectionentsize	8
	.align		4
        /*0000*/ 	.word	0x00000000
	.align		4
        /*0004*/ 	.word	0xffffffff
	.align		4
        /*0008*/ 	.word	0x00000000
	.align		4
        /*000c*/ 	.word	0xfffffffe
	.align		4
        /*0010*/ 	.word	0x00000000
	.align		4
        /*0014*/ 	.word	0xfffffffd
	.align		4
        /*0018*/ 	.word	0x00000000
	.align		4
        /*001c*/ 	.word	0xfffffffc


//--------------------- .text._Z15transformMatrixPiS_ii --------------------------
	.section	.text._Z15transformMatrixPiS_ii,"ax",@progbits
	.align	128
        .global         _Z15transformMatrixPiS_ii
        .type           _Z15transformMatrixPiS_ii,@function
        .size           _Z15transformMatrixPiS_ii,(.L_x_13 - _Z15transformMatrixPiS_ii)
        .other          _Z15transformMatrixPiS_ii,@"STO_CUDA_ENTRY STV_DEFAULT"
_Z15transformMatrixPiS_ii:
.text._Z15transformMatrixPiS_ii:
[----:B------:R-:W-:Y:S01]  /*0000*/  LDC R1, c[0x0][0x37c] ;  /* 0x0000df00ff017b82 */ /* 0x000fe20000000800 */
[----:B------:R-:W0:Y:S07]  /*0010*/  S2R R0, SR_TID.X ;  /* 0x0000000000007919 */ /* 0x000e2e0000002100 */
[----:B------:R-:W0:Y:S08]  /*0020*/  LDC.64 R2, c[0x0][0x390] ;  /* 0x0000e400ff027b82 */ /* 0x000e300000000a00 */
[----:B------:R-:W1:Y:S01]  /*0030*/  S2UR UR4, SR_CTAID.X ;  /* 0x00000000000479c3 */ /* 0x000e620000002500 */
[----:B0-----:R-:W-:-:S04]  /*0040*/  ISETP.GE.AND P0, PT, R0, R3, PT ;  /* 0x000000030000720c */ /* 0x001fc80003f06270 */
[----:B-1----:R-:W-:-:S13]  /*0050*/  ISETP.LE.OR P0, PT, R2, UR4, P0 ;  /* 0x0000000402007c0c */ /* 0x002fda0008703670 */
[----:B------:R-:W-:Y:S05]  /*0060*/  @P0 EXIT ;  /* 0x000000000000094d */ /* 0x000fea0003800000 */
[C---:B------:R-:W-:Y:S01]  /*0070*/  IADD3 R2, PT, PT, R3.reuse, -0x1, RZ ;  /* 0xffffffff03027810 */ /* 0x040fe20007ffe0ff */
[----:B------:R-:W0:Y:S01]  /*0080*/  LDCU.64 UR8, c[0x0][0x358] ;  /* 0x00006b00ff0877ac */ /* 0x000e220008000a00 */
[C---:B------:R-:W-:Y:S01]  /*0090*/  LOP3.LUT R23, R3.reuse, 0xf, RZ, 0xc0, !PT ;  /* 0x0000000f03177812 */ /* 0x040fe200078ec0ff */
[----:B------:R-:W-:Y:S01]  /*00a0*/  IMAD R5, R3, UR4, RZ ;  /* 0x0000000403057c24 */ /* 0x000fe2000f8e02ff */
[----:B------:R-:W-:Y:S01]  /*00b0*/  ISETP.GE.U32.AND P1, PT, R2, 0xf, PT ;  /* 0x0000000f0200780c */ /* 0x000fe20003f26070 */
[----:B------:R-:W-:Y:S01]  /*00c0*/  HFMA2 R2, -RZ, RZ, 0, 0 ;  /* 0x00000000ff027431 */ /* 0x000fe200000001ff */
[----:B------:R-:W-:Y:S01]  /*00d0*/  ISETP.NE.AND P0, PT, R23, RZ, PT ;  /* 0x000000ff1700720c */ /* 0x000fe20003f05270 */
[----:B------:R-:W-:-:S10]  /*00e0*/  IMAD.MOV.U32 R4, RZ, RZ, RZ ;  /* 0x000000ffff047224 */ /* 0x000fd400078e00ff */
[----:B------:R-:W-:Y:S05]  /*00f0*/  @!P1 BRA `(.L_x_0) ;  /* 0x0000000000989947 */ /* 0x000fea0003800000 */
[----:B------:R-:W1:Y:S01]  /*0100*/  LDCU.64 UR4, c[0x0][0x380] ;  /* 0x00007000ff0477ac */ /* 0x000e620008000a00 */
[----:B------:R-:W-:Y:S01]  /*0110*/  LOP3.LUT R4, R3, 0xfffffff0, RZ, 0xc0, !PT ;  /* 0xfffffff003047812 */ /* 0x000fe200078ec0ff */
[----:B------:R-:W-:Y:S01]  /*0120*/  IMAD.MOV.U32 R2, RZ, RZ, RZ ;  /* 0x000000ffff027224 */ /* 0x000fe200078e00ff */
[----:B------:R-:W-:-:S03]  /*0130*/  MOV R8, R5 ;  /* 0x0000000500087202 */ /* 0x000fc60000000f00 */
[----:B------:R-:W-:Y:S01]  /*0140*/  IMAD.MOV R3, RZ, RZ, -R4 ;  /* 0x000000ffff037224 */ /* 0x000fe200078e0a04 */
[----:B-1----:R-:W-:-:S04]  /*0150*/  UIADD3 UR4, UP0, UPT, UR4, 0x20, URZ ;  /* 0x0000002004047890 */ /* 0x002fc8000ff1e0ff */
[----:B------:R-:W-:-:S12]  /*0160*/  UIADD3.X UR5, UPT, UPT, URZ, UR5, URZ, UP0, !UPT ;  /* 0x00000005ff057290 */ /* 0x000fd800087fe4ff */
.L_x_1:
[----:B------:R-:W-:Y:S01]  /*0170*/  MOV R6, UR4 ;  /* 0x0000000400067c02 */ /* 0x000fe20008000f00 */
[----:B------:R-:W-:-:S04]  /*0180*/  IMAD.U32 R7, RZ, RZ, UR5 ;  /* 0x00000005ff077e24 */ /* 0x000fc8000f8e00ff */
[----:B------:R-:W-:-:S05]  /*0190*/  IMAD.WIDE R6, R8, 0x4, R6 ;  /* 0x0000000408067825 */ /* 0x000fca00078e0206 */
[----:B0-----:R-:W2:Y:S04]  /*01a0*/  LDG.E R15, desc[UR8][R6.64+-0x20] ;  /* 0xffffe008060f7981 */ /* 0x001ea8000c1e1900 */
[----:B------:R-:W2:Y:S04]  /*01b0*/  LDG.E R16, desc[UR8][R6.64+-0x1c] ;  /* 0xffffe40806107981 */ /* 0x000ea8000c1e1900 */
[----:B------:R-:W3:Y:S04]  /*01c0*/  LDG.E R18, desc[UR8][R6.64+-0x18] ;  /* 0xffffe80806127981 */ /* 0x000ee8000c1e1900 */
[----:B------:R-:W3:Y:S04]  /*01d0*/  LDG.E R17, desc[UR8][R6.64+-0x14] ;  /* 0xffffec0806117981 */ /* 0x000ee8000c1e1900 */
[----:B------:R-:W4:Y:S04]  /*01e0*/  LDG.E R20, desc[UR8][R6.64+-0x10] ;  /* 0xfffff00806147981 */ /* 0x000f28000c1e1900 */
[----:B------:R-:W4:Y:S04]  /*01f0*/  LDG.E R19, desc[UR8][R6.64+-0xc] ;  /* 0xfffff40806137981 */ /* 0x000f28000c1e1900 */
[----:B------:R-:W5:Y:S04]  /*0200*/  LDG.E R22, desc[UR8][R6.64+-0x8] ;  /* 0xfffff80806167981 */ /* 0x000f68000c1e1900 */
        /* <DEDUP_REMOVED lines=8> */
[----:B------:R-:W5:Y:S01]  /*0290*/  LDG.E R14, desc[UR8][R6.64+0x1c] ;  /* 0x00001c08060e7981 */ /* 0x000f62000c1e1900 */
[----:B------:R-:W-:Y:S01]  /*02a0*/  IADD3 R3, PT, PT, R3, 0x10, RZ ;  /* 0x0000001003037810 */ /* 0x000fe20007ffe0ff */
[----:B------:R-:W-:-:S03]  /*02b0*/  VIADD R8, R8, 0x10 ;  /* 0x0000001008087836 */ /* 0x000fc60000000000 */
[----:B------:R-:W-:Y:S02]  /*02c0*/  ISETP.NE.AND P1, PT, R3, RZ, PT ;  /* 0x000000ff0300720c */ /* 0x000fe40003f25270 */
[----:B--2---:R-:W-:-:S04]  /*02d0*/  IADD3 R15, PT, PT, R16, R15, R2 ;  /* 0x0000000f100f7210 */ /* 0x004fc80007ffe002 */
[----:B---3--:R-:W-:-:S04]  /*02e0*/  IADD3 R15, PT, PT, R17, R18, R15 ;  /* 0x00000012110f7210 */ /* 0x008fc80007ffe00f */
[----:B----4-:R-:W-:-:S04]  /*02f0*/  IADD3 R15, PT, PT, R19, R20, R15 ;  /* 0x00000014130f7210 */ /* 0x010fc80007ffe00f */
[----:B-----5:R-:W-:-:S04]  /*0300*/  IADD3 R15, PT, PT, R21, R22, R15 ;  /* 0x00000016150f7210 */ /* 0x020fc80007ffe00f */
[----:B------:R-:W-:-:S04]  /*0310*/  IADD3 R15, PT, PT, R25, R24, R15 ;  /* 0x00000018190f7210 */ /* 0x000fc80007ffe00f */
[----:B------:R-:W-:-:S04]  /*0320*/  IADD3 R12, PT, PT, R12, R13, R15 ;  /* 0x0000000d0c0c7210 */ /* 0x000fc80007ffe00f */
[----:B------:R-:W-:-:S04]  /*0330*/  IADD3 R10, PT, PT, R10, R11, R12 ;  /* 0x0000000b0a0a7210 */ /* 0x000fc80007ffe00c */
[----:B------:R-:W-:Y:S01]  /*0340*/  IADD3 R2, PT, PT, R14, R9, R10 ;  /* 0x000000090e027210 */ /* 0x000fe20007ffe00a */
[----:B------:R-:W-:Y:S06]  /*0350*/  @P1 BRA `(.L_x_1) ;  /* 0xfffffffc00841947 */ /* 0x000fec000383ffff */
.L_x_0:
[----:B------:R-:W-:Y:S01]  /*0360*/  IADD3 R3, PT, PT, R5, R0, RZ ;  /* 0x0000000005037210 */ /* 0x000fe20007ffe0ff */
[----:B------:R-:W-:Y:S06]  /*0370*/  @!P0 BRA `(.L_x_2) ;  /* 0x0000000000bc8947 */ /* 0x000fec0003800000 */
[----:B------:R-:W1:Y:S01]  /*0380*/  LDCU UR4, c[0x0][0x394] ;  /* 0x00007280ff0477ac */ /* 0x000e620008000800 */
[----:B------:R-:W-:Y:S01]  /*0390*/  ISETP.GE.U32.AND P0, PT, R23, 0x8, PT ;  /* 0x000000081700780c */ /* 0x000fe20003f06070 */
[----:B-1----:R-:W-:-:S04]  /*03a0*/  ULOP3.LUT UR5, UR4, 0x7, URZ, 0xc0, !UPT ;  /* 0x0000000704057892 */ /* 0x002fc8000f8ec0ff */
[----:B------:R-:W-:-:S08]  /*03b0*/  UISETP.NE.AND UP0, UPT, UR5, URZ, UPT ;  /* 0x000000ff0500728c */ /* 0x000fd0000bf05270 */
[----:B------:R-:W-:Y:S05]  /*03c0*/  @!P0 BRA `(.L_x_3) ;  /* 0x0000000000408947 */ /* 0x000fea0003800000 */
[----:B------:R-:W1:Y:S01]  /*03d0*/  LDC.64 R6, c[0x0][0x380] ;  /* 0x0000e000ff067b82 */ /* 0x000e620000000a00 */
[----:B------:R-:W-:-:S04]  /*03e0*/  IMAD.IADD R9, R5, 0x1, R4 ;  /* 0x0000000105097824 */ /* 0x000fc800078e0204 */
[----:B-1----:R-:W-:-:S05]  /*03f0*/  IMAD.WIDE R6, R9, 0x4, R6 ;  /* 0x0000000409067825 */ /* 0x002fca00078e0206 */
[----:B0-----:R-:W2:Y:S04]  /*0400*/  LDG.E R9, desc[UR8][R6.64] ;  /* 0x0000000806097981 */ /* 0x001ea8000c1e1900 */
[----:B------:R-:W2:Y:S04]  /*0410*/  LDG.E R8, desc[UR8][R6.64+0x4] ;  /* 0x0000040806087981 */ /* 0x000ea8000c1e1900 */
[----:B------:R-:W3:Y:S04]  /*0420*/  LDG.E R11, desc[UR8][R6.64+0x8] ;  /* 0x00000808060b7981 */ /* 0x000ee8000c1e1900 */
[----:B------:R-:W3:Y:S04]  /*0430*/  LDG.E R10, desc[UR8][R6.64+0xc] ;  /* 0x00000c08060a7981 */ /* 0x000ee8000c1e1900 */
[----:B------:R-:W4:Y:S04]  /*0440*/  LDG.E R13, desc[UR8][R6.64+0x10] ;  /* 0x00001008060d7981 */ /* 0x000f28000c1e1900 */
[----:B------:R-:W4:Y:S04]  /*0450*/  LDG.E R12, desc[UR8][R6.64+0x14] ;  /* 0x00001408060c7981 */ /* 0x000f28000c1e1900 */
[----:B------:R-:W5:Y:S04]  /*0460*/  LDG.E R15, desc[UR8][R6.64+0x18] ;  /* 0x00001808060f7981 */ /* 0x000f68000c1e1900 */
[----:B------:R-:W5:Y:S01]  /*0470*/  LDG.E R14, desc[UR8][R6.64+0x1c] ;  /* 0x00001c08060e7981 */ /* 0x000f62000c1e1900 */
[----:B------:R-:W-:-:S02]  /*0480*/  IADD3 R4, PT, PT, R4, 0x8, RZ ;  /* 0x0000000804047810 */ /* 0x000fc40007ffe0ff */
[----:B--2---:R-:W-:-:S04]  /*0490*/  IADD3 R8, PT, PT, R8, R9, R2 ;  /* 0x0000000908087210 */ /* 0x004fc80007ffe002 */
[----:B---3--:R-:W-:-:S04]  /*04a0*/  IADD3 R8, PT, PT, R10, R11, R8 ;  /* 0x0000000b0a087210 */ /* 0x008fc80007ffe008 */
[----:B----4-:R-:W-:-:S04]  /*04b0*/  IADD3 R8, PT, PT, R12, R13, R8 ;  /* 0x0000000d0c087210 */ /* 0x010fc80007ffe008 */
[----:B-----5:R-:W-:-:S07]  /*04c0*/  IADD3 R2, PT, PT, R14, R15, R8 ;  /* 0x0000000f0e027210 */ /* 0x020fce0007ffe008 */
.L_x_3:
[----:B------:R-:W-:Y:S05]  /*04d0*/  BRA.U !UP0, `(.L_x_2) ;  /* 0x0000000108647547 */ /* 0x000fea000b800000 */
[----:B------:R-:W-:Y:S02]  /*04e0*/  UISETP.GE.U32.AND UP0, UPT, UR5, 0x4, UPT ;  /* 0x000000040500788c */ /* 0x000fe4000bf06070 */
[----:B------:R-:W-:-:S04]  /*04f0*/  ULOP3.LUT UR4, UR4, 0x3, URZ, 0xc0, !UPT ;  /* 0x0000000304047892 */ /* 0x000fc8000f8ec0ff */
[----:B------:R-:W-:-:S03]  /*0500*/  UISETP.NE.AND UP1, UPT, UR4, URZ, UPT ;  /* 0x000000ff0400728c */ /* 0x000fc6000bf25270 */
[----:B------:R-:W-:Y:S08]  /*0510*/  BRA.U !UP0, `(.L_x_4) ;  /* 0x0000000108287547 */ /* 0x000ff0000b800000 */
[----:B------:R-:W1:Y:S01]  /*0520*/  LDC.64 R6, c[0x0][0x380] ;  /* 0x0000e000ff067b82 */ /* 0x000e620000000a00 */
[----:B------:R-:W-:-:S04]  /*0530*/  IMAD.IADD R9, R5, 0x1, R4 ;  /* 0x0000000105097824 */ /* 0x000fc800078e0204 */
[----:B-1----:R-:W-:-:S05]  /*0540*/  IMAD.WIDE R6, R9, 0x4, R6 ;  /* 0x0000000409067825 */ /* 0x002fca00078e0206 */
[----:B0-----:R-:W2:Y:S04]  /*0550*/  LDG.E R9, desc[UR8][R6.64] ;  /* 0x0000000806097981 */ /* 0x001ea8000c1e1900 */
[----:B------:R-:W2:Y:S04]  /*0560*/  LDG.E R8, desc[UR8][R6.64+0x4] ;  /* 0x0000040806087981 */ /* 0x000ea8000c1e1900 */
[----:B------:R-:W3:Y:S04]  /*0570*/  LDG.E R11, desc[UR8][R6.64+0x8] ;  /* 0x00000808060b7981 */ /* 0x000ee8000c1e1900 */
[----:B------:R-:W3:Y:S01]  /*0580*/  LDG.E R10, desc[UR8][R6.64+0xc] ;  /* 0x00000c08060a7981 */ /* 0x000ee2000c1e1900 */
[----:B------:R-:W-:-:S02]  /*0590*/  IADD3 R4, PT, PT, R4, 0x4, RZ ;  /* 0x0000000404047810 */ /* 0x000fc40007ffe0ff */
[----:B--2---:R-:W-:-:S04]  /*05a0*/  IADD3 R2, PT, PT, R8, R9, R2 ;  /* 0x0000000908027210 */ /* 0x004fc80007ffe002 */
[----:B---3--:R-:W-:-:S07]  /*05b0*/  IADD3 R2, PT, PT, R10, R11, R2 ;  /* 0x0000000b0a027210 */ /* 0x008fce0007ffe002 */
.L_x_4:
[----:B------:R-:W-:Y:S05]  /*05c0*/  BRA.U !UP1, `(.L_x_2) ;  /* 0x0000000109287547 */ /* 0x000fea000b800000 */
[----:B------:R-:W1:Y:S01]  /*05d0*/  LDC.64 R6, c[0x0][0x380] ;  /* 0x0000e000ff067b82 */ /* 0x000e620000000a00 */
[----:B------:R-:W-:Y:S01]  /*05e0*/  IMAD.IADD R9, R5, 0x1, R4 ;  /* 0x0000000105097824 */ /* 0x000fe200078e0204 */
[----:B------:R-:W-:-:S12]  /*05f0*/  UIADD3 UR4, UPT, UPT, -UR4, URZ, URZ ;  /* 0x000000ff04047290 */ /* 0x000fd8000fffe1ff */
.L_x_5:
[----:B-1----:R-:W-:-:S06]  /*0600*/  IMAD.WIDE R4, R9, 0x4, R6 ;  /* 0x0000000409047825 */ /* 0x002fcc00078e0206 */
[----:B0-----:R-:W2:Y:S01]  /*0610*/  LDG.E R5, desc[UR8][R4.64] ;  /* 0x0000000804057981 */ /* 0x001ea2000c1e1900 */
[----:B------:R-:W-:Y:S01]  /*0620*/  UIADD3 UR4, UPT, UPT, UR4, 0x1, URZ ;  /* 0x0000000104047890 */ /* 0x000fe2000fffe0ff */
[----:B------:R-:W-:-:S03]  /*0630*/  IADD3 R9, PT, PT, R9, 0x1, RZ ;  /* 0x0000000109097810 */ /* 0x000fc60007ffe0ff */
[----:B------:R-:W-:Y:S01]  /*0640*/  UISETP.NE.AND UP0, UPT, UR4, URZ, UPT ;  /* 0x000000ff0400728c */ /* 0x000fe2000bf05270 */
[----:B--2---:R-:W-:-:S08]  /*0650*/  IMAD.IADD R2, R5, 0x1, R2 ;  /* 0x0000000105027824 */ /* 0x004fd000078e0202 */
[----:B------:R-:W-:Y:S05]  /*0660*/  BRA.U UP0, `(.L_x_5) ;  /* 0xfffffffd00e47547 */ /* 0x000fea000b83ffff */
.L_x_2:
[----:B------:R-:W1:Y:S01]  /*0670*/  LDCU UR5, c[0x0][0x390] ;  /* 0x00007200ff0577ac */ /* 0x000e620008000800 */
[----:B------:R-:W-:Y:S01]  /*0680*/  HFMA2 R5, -RZ, RZ, 0, 0 ;  /* 0x00000000ff057431 */ /* 0x000fe200000001ff */
[----:B------:R-:W-:Y:S01]  /*0690*/  UMOV UR4, URZ ;  /* 0x000000ff00047c82 */ /* 0x000fe20008000000 */
[----:B-1----:R-:W-:Y:S02]  /*06a0*/  UISETP.GE.U32.AND UP1, UPT, UR5, 0x10, UPT ;  /* 0x000000100500788c */ /* 0x002fe4000bf26070 */
[----:B------:R-:W-:-:S04]  /*06b0*/  ULOP3.LUT UR6, UR5, 0xf, URZ, 0xc0, !UPT ;  /* 0x0000000f05067892 */ /* 0x000fc8000f8ec0ff */
[----:B------:R-:W-:-:S03]  /*06c0*/  UISETP.NE.AND UP0, UPT, UR6, URZ, UPT ;  /* 0x000000ff0600728c */ /* 0x000fc6000bf05270 */
[----:B------:R-:W-:Y:S08]  /*06d0*/  BRA.U !UP1, `(.L_x_6) ;  /* 0x0000000109c87547 */ /* 0x000ff0000b800000 */
[----:B------:R-:W-:Y:S01]  /*06e0*/  ULOP3.LUT UR4, UR5, 0x7ffffff0, URZ, 0xc0, !UPT ;  /* 0x7ffffff005047892 */ /* 0x000fe2000f8ec0ff */
[----:B------:R-:W-:Y:S01]  /*06f0*/  IMAD.MOV.U32 R5, RZ, RZ, RZ ;  /* 0x000000ffff057224 */ /* 0x000fe200078e00ff */
[----:B------:R-:W-:Y:S02]  /*0700*/  MOV R4, R0 ;  /* 0x0000000000047202 */ /* 0x000fe40000000f00 */
[----:B------:R-:W-:-:S12]  /*0710*/  UIADD3 UR7, UPT, UPT, -UR4, URZ, URZ ;  /* 0x000000ff04077290 */ /* 0x000fd8000fffe1ff */
.L_x_7:
[----:B------:R-:W1:Y:S08]  /*0720*/  LDC.64 R20, c[0x0][0x380] ;  /* 0x0000e000ff147b82 */ /* 0x000e700000000a00 */
[----:B------:R-:W2:Y:S01]  /*0730*/  LDC R7, c[0x0][0x394] ;  /* 0x0000e500ff077b82 */ /* 0x000ea20000000800 */
[----:B-1----:R-:W-:-:S05]  /*0740*/  IMAD.WIDE R20, R4, 0x4, R20 ;  /* 0x0000000404147825 */ /* 0x002fca00078e0214 */
[----:B0-----:R0:W3:Y:S01]  /*0750*/  LDG.E R6, desc[UR8][R20.64] ;  /* 0x0000000814067981 */ /* 0x0010e2000c1e1900 */
[----:B--2---:R-:W-:-:S04]  /*0760*/  IMAD.WIDE R26, R7, 0x4, R20 ;  /* 0x00000004071a7825 */ /* 0x004fc800078e0214 */
[C---:B------:R-:W-:Y:S02]  /*0770*/  IMAD.WIDE R22, R7.reuse, 0x4, R26 ;  /* 0x0000000407167825 */ /* 0x040fe400078e021a */
[----:B------:R-:W3:Y:S02]  /*0780*/  LDG.E R26, desc[UR8][R26.64] ;  /* 0x000000081a1a7981 */ /* 0x000ee4000c1e1900 */
[----:B------:R-:W-:-:S04]  /*0790*/  IMAD.WIDE R12, R7, 0x4, R22 ;  /* 0x00000004070c7825 */ /* 0x000fc800078e0216 */
[C---:B------:R-:W-:Y:S01]  /*07a0*/  IMAD.WIDE R18, R7.reuse, 0x4, R12 ;  /* 0x0000000407127825 */ /* 0x040fe200078e020c */
[----:B------:R1:W2:Y:S04]  /*07b0*/  LDG.E R27, desc[UR8][R22.64] ;  /* 0x00000008161b7981 */ /* 0x0002a8000c1e1900 */
[----:B------:R-:W2:Y:S01]  /*07c0*/  LDG.E R12, desc[UR8][R12.64] ;  /* 0x000000080c0c7981 */ /* 0x000ea2000c1e1900 */
[----:B------:R-:W-:-:S03]  /*07d0*/  IMAD.WIDE R8, R7, 0x4, R18 ;  /* 0x0000000407087825 */ /* 0x000fc600078e0212 */
[----:B------:R-:W4:Y:S01]  /*07e0*/  LDG.E R18, desc[UR8][R18.64] ;  /* 0x0000000812127981 */ /* 0x000f22000c1e1900 */
[----:B------:R-:W-:-:S03]  /*07f0*/  IMAD.WIDE R14, R7, 0x4, R8 ;  /* 0x00000004070e7825 */ /* 0x000fc600078e0208 */
[----:B------:R5:W4:Y:S01]  /*0800*/  LDG.E R13, desc[UR8][R8.64] ;  /* 0x00000008080d7981 */ /* 0x000b22000c1e1900 */
[----:B------:R-:W-:-:S03]  /*0810*/  IMAD.WIDE R10, R7, 0x4, R14 ;  /* 0x00000004070a7825 */ /* 0x000fc600078e020e */
[----:B------:R-:W4:Y:S01]  /*0820*/  LDG.E R14, desc[UR8][R14.64] ;  /* 0x000000080e0e7981 */ /* 0x000f22000c1e1900 */
[----:B------:R-:W-:-:S04]  /*0830*/  IMAD.WIDE R16, R7, 0x4, R10 ;  /* 0x0000000407107825 */ /* 0x000fc800078e020a */
[C---:B0-----:R-:W-:Y:S01]  /*0840*/  IMAD.WIDE R20, R7.reuse, 0x4, R16 ;  /* 0x0000000407147825 */ /* 0x041fe200078e0210 */
[----:B------:R0:W4:Y:S04]  /*0850*/  LDG.E R15, desc[UR8][R10.64] ;  /* 0x000000080a0f7981 */ /* 0x000128000c1e1900 */
[----:B------:R-:W4:Y:S01]  /*0860*/  LDG.E R16, desc[UR8][R16.64] ;  /* 0x0000000810107981 */ /* 0x000f22000c1e1900 */
[----:B-1----:R-:W-:-:S03]  /*0870*/  IMAD.WIDE R22, R7, 0x4, R20 ;  /* 0x0000000407167825 */ /* 0x002fc600078e0214 */
[----:B------:R-:W4:Y:S01]  /*0880*/  LDG.E R21, desc[UR8][R20.64] ;  /* 0x0000000814157981 */ /* 0x000f22000c1e1900 */
[----:B------:R-:W-:-:S03]  /*0890*/  IMAD.WIDE R24, R7, 0x4, R22 ;  /* 0x0000000407187825 */ /* 0x000fc600078e0216 */
[----:B------:R-:W4:Y:S01]  /*08a0*/  LDG.E R22, desc[UR8][R22.64] ;  /* 0x0000000816167981 */ /* 0x000f22000c1e1900 */
[----:B------:R-:W-:-:S03]  /*08b0*/  IMAD.WIDE R28, R7, 0x4, R24 ;  /* 0x00000004071c7825 */ /* 0x000fc600078e0218 */
[----:B------:R-:W4:Y:S01]  /*08c0*/  LDG.E R25, desc[UR8][R24.64] ;  /* 0x0000000818197981 */ /* 0x000f22000c1e1900 */
[----:B-----5:R-:W-:-:S03]  /*08d0*/  IMAD.WIDE R8, R7, 0x4, R28 ;  /* 0x0000000407087825 */ /* 0x020fc600078e021c */
[----:B------:R-:W5:Y:S01]  /*08e0*/  LDG.E R28, desc[UR8][R28.64] ;  /* 0x000000081c1c7981 */ /* 0x000f62000c1e1900 */
[----:B0-----:R-:W-:-:S03]  /*08f0*/  IMAD.WIDE R10, R7, 0x4, R8 ;  /* 0x00000004070a7825 */ /* 0x001fc600078e0208 */
[----:B------:R0:W5:Y:S02]  /*0900*/  LDG.E R19, desc[UR8][R8.64] ;  /* 0x0000000808137981 */ /* 0x000164000c1e1900 */
[----:B0-----:R-:W-:Y:S02]  /*0910*/  IMAD.WIDE R8, R7, 0x4, R10 ;  /* 0x0000000407087825 */ /* 0x001fe400078e020a */
[----:B------:R-:W5:Y:S04]  /*0920*/  LDG.E R10, desc[UR8][R10.64] ;  /* 0x000000080a0a7981 */ /* 0x000f68000c1e1900 */
[----:B------:R-:W5:Y:S01]  /*0930*/  LDG.E R8, desc[UR8][R8.64] ;  /* 0x0000000808087981 */ /* 0x000f62000c1e1900 */
[----:B------:R-:W-:-:S04]  /*0940*/  UIADD3 UR7, UPT, UPT, UR7, 0x10, URZ ;  /* 0x0000001007077890 */ /* 0x000fc8000fffe0ff */
[----:B------:R-:W-:Y:S01]  /*0950*/  UISETP.NE.AND UP1, UPT, UR7, URZ, UPT ;  /* 0x000000ff0700728c */ /* 0x000fe2000bf25270 */
[----:B------:R-:W-:Y:S01]  /*0960*/  IMAD R4, R7, 0x10, R4 ;  /* 0x0000001007047824 */ /* 0x000fe200078e0204 */
[----:B---3--:R-:W-:-:S04]  /*0970*/  IADD3 R6, PT, PT, R26, R6, R5 ;  /* 0x000000061a067210 */ /* 0x008fc80007ffe005 */
[----:B--2---:R-:W-:-:S04]  /*0980*/  IADD3 R6, PT, PT, R12, R27, R6 ;  /* 0x0000001b0c067210 */ /* 0x004fc80007ffe006 */
[----:B----4-:R-:W-:-:S04]  /*0990*/  IADD3 R6, PT, PT, R13, R18, R6 ;  /* 0x000000120d067210 */ /* 0x010fc80007ffe006 */
[----:B------:R-:W-:-:S04]  /*09a0*/  IADD3 R6, PT, PT, R15, R14, R6 ;  /* 0x0000000e0f067210 */ /* 0x000fc80007ffe006 */
[----:B------:R-:W-:-:S04]  /*09b0*/  IADD3 R6, PT, PT, R21, R16, R6 ;  /* 0x0000001015067210 */ /* 0x000fc80007ffe006 */
[----:B------:R-:W-:-:S04]  /*09c0*/  IADD3 R6, PT, PT, R25, R22, R6 ;  /* 0x0000001619067210 */ /* 0x000fc80007ffe006 */
[----:B-----5:R-:W-:-:S04]  /*09d0*/  IADD3 R19, PT, PT, R19, R28, R6 ;  /* 0x0000001c13137210 */ /* 0x020fc80007ffe006 */
[----:B------:R-:W-:Y:S01]  /*09e0*/  IADD3 R5, PT, PT, R8, R10, R19 ;  /* 0x0000000a08057210 */ /* 0x000fe20007ffe013 */
[----:B------:R-:W-:Y:S06]  /*09f0*/  BRA.U UP1, `(.L_x_7) ;  /* 0xfffffffd01487547 */ /* 0x000fec000b83ffff */
.L_x_6:
[----:B------:R-:W-:Y:S05]  /*0a00*/  BRA.U !UP0, `(.L_x_8) ;  /* 0x0000000108ec7547 */ /* 0x000fea000b800000 */
[----:B------:R-:W-:Y:S02]  /*0a10*/  UISETP.GE.U32.AND UP0, UPT, UR6, 0x8, UPT ;  /* 0x000000080600788c */ /* 0x000fe4000bf06070 */
[----:B------:R-:W-:-:S04]  /*0a20*/  ULOP3.LUT UR7, UR5, 0x7, URZ, 0xc0, !UPT ;  /* 0x0000000705077892 */ /* 0x000fc8000f8ec0ff */
[----:B------:R-:W-:-:S03]  /*0a30*/  UISETP.NE.AND UP1, UPT, UR7, URZ, UPT ;  /* 0x000000ff0700728c */ /* 0x000fc6000bf25270 */
[----:B------:R-:W-:Y:S08]  /*0a40*/  BRA.U !UP0, `(.L_x_9) ;  /* 0x0000000108607547 */ /* 0x000ff0000b800000 */
[----:B------:R-:W1:Y:S08]  /*0a50*/  LDC R21, c[0x0][0x394] ;  /* 0x0000e500ff157b82 */ /* 0x000e700000000800 */
[----:B------:R-:W2:Y:S01]  /*0a60*/  LDC.64 R14, c[0x0][0x380] ;  /* 0x0000e000ff0e7b82 */ /* 0x000ea20000000a00 */
[----:B-1----:R-:W-:-:S04]  /*0a70*/  IMAD R7, R21, UR4, R0 ;  /* 0x0000000415077c24 */ /* 0x002fc8000f8e0200 */
[----:B--2---:R-:W-:-:S04]  /*0a80*/  IMAD.WIDE R14, R7, 0x4, R14 ;  /* 0x00000004070e7825 */ /* 0x004fc800078e020e */
[C---:B------:R-:W-:Y:S02]  /*0a90*/  IMAD.WIDE R16, R21.reuse, 0x4, R14 ;  /* 0x0000000415107825 */ /* 0x040fe400078e020e */
[----:B0-----:R-:W2:Y:S02]  /*0aa0*/  LDG.E R14, desc[UR8][R14.64] ;  /* 0x000000080e0e7981 */ /* 0x001ea4000c1e1900 */
[C---:B------:R-:W-:Y:S02]  /*0ab0*/  IMAD.WIDE R18, R21.reuse, 0x4, R16 ;  /* 0x0000000415127825 */ /* 0x040fe400078e0210 */
[----:B------:R-:W2:Y:S02]  /*0ac0*/  LDG.E R16, desc[UR8][R16.64] ;  /* 0x0000000810107981 */ /* 0x000ea4000c1e1900 */
[C---:B------:R-:W-:Y:S02]  /*0ad0*/  IMAD.WIDE R12, R21.reuse, 0x4, R18 ;  /* 0x00000004150c7825 */ /* 0x040fe400078e0212 */
[----:B------:R-:W3:Y:S02]  /*0ae0*/  LDG.E R18, desc[UR8][R18.64] ;  /* 0x0000000812127981 */ /* 0x000ee4000c1e1900 */
[----:B------:R-:W-:-:S02]  /*0af0*/  IMAD.WIDE R8, R21, 0x4, R12 ;  /* 0x0000000415087825 */ /* 0x000fc400078e020c */
[----:B------:R-:W3:Y:S02]  /*0b00*/  LDG.E R12, desc[UR8][R12.64] ;  /* 0x000000080c0c7981 */ /* 0x000ee4000c1e1900 */
[C---:B------:R-:W-:Y:S02]  /*0b10*/  IMAD.WIDE R6, R21.reuse, 0x4, R8 ;  /* 0x0000000415067825 */ /* 0x040fe400078e0208 */
[----:B------:R-:W4:Y:S02]  /*0b20*/  LDG.E R8, desc[UR8][R8.64] ;  /* 0x0000000808087981 */ /* 0x000f24000c1e1900 */
[C---:B------:R-:W-:Y:S02]  /*0b30*/  IMAD.WIDE R10, R21.reuse, 0x4, R6 ;  /* 0x00000004150a7825 */ /* 0x040fe400078e0206 */
[----:B------:R-:W4:Y:S02]  /*0b40*/  LDG.E R6, desc[UR8][R6.64] ;  /* 0x0000000806067981 */ /* 0x000f24000c1e1900 */
[----:B------:R-:W-:-:S02]  /*0b50*/  IMAD.WIDE R20, R21, 0x4, R10 ;  /* 0x0000000415147825 */ /* 0x000fc400078e020a */
[----:B------:R-:W5:Y:S04]  /*0b60*/  LDG.E R10, desc[UR8][R10.64] ;  /* 0x000000080a0a7981 */ /* 0x000f68000c1e1900 */
[----:B------:R-:W5:Y:S01]  /*0b70*/  LDG.E R20, desc[UR8][R20.64] ;  /* 0x0000000814147981 */ /* 0x000f62000c1e1900 */
[----:B------:R-:W-:Y:S01]  /*0b80*/  UIADD3 UR4, UPT, UPT, UR4, 0x8, URZ ;  /* 0x0000000804047890 */ /* 0x000fe2000fffe0ff */
[----:B--2---:R-:W-:-:S04]  /*0b90*/  IADD3 R5, PT, PT, R16, R14, R5 ;  /* 0x0000000e10057210 */ /* 0x004fc80007ffe005 */
[----:B---3--:R-:W-:-:S04]  /*0ba0*/  IADD3 R5, PT, PT, R12, R18, R5 ;  /* 0x000000120c057210 */ /* 0x008fc80007ffe005 */
[----:B----4-:R-:W-:-:S04]  /*0bb0*/  IADD3 R5, PT, PT, R6, R8, R5 ;  /* 0x0000000806057210 */ /* 0x010fc80007ffe005 */
[----:B-----5:R-:W-:-:S07]  /*0bc0*/  IADD3 R5, PT, PT, R20, R10, R5 ;  /* 0x0000000a14057210 */ /* 0x020fce0007ffe005 */
.L_x_9:
        /* <DEDUP_REMOVED lines=13> */
[----:B------:R-:W-:Y:S02]  /*0ca0*/  IMAD.WIDE R12, R13, 0x4, R10 ;  /* 0x000000040d0c7825 */ /* 0x000fe400078e020a */
[----:B------:R-:W3:Y:S04]  /*0cb0*/  LDG.E R10, desc[UR8][R10.64] ;  /* 0x000000080a0a7981 */ /* 0x000ee8000c1e1900 */
[----:B------:R-:W3:Y:S01]  /*0cc0*/  LDG.E R12, desc[UR8][R12.64] ;  /* 0x000000080c0c7981 */ /* 0x000ee2000c1e1900 */
[----:B------:R-:W-:Y:S01]  /*0cd0*/  UIADD3 UR4, UPT, UPT, UR4, 0x4, URZ ;  /* 0x0000000404047890 */ /* 0x000fe2000fffe0ff */
[----:B--2---:R-:W-:-:S04]  /*0ce0*/  IADD3 R5, PT, PT, R8, R6, R5 ;  /* 0x0000000608057210 */ /* 0x004fc80007ffe005 */
[----:B---3--:R-:W-:-:S07]  /*0cf0*/  IADD3 R5, PT, PT, R12, R10, R5 ;  /* 0x0000000a0c057210 */ /* 0x008fce0007ffe005 */
.L_x_10:
[----:B------:R-:W-:Y:S05]  /*0d00*/  BRA.U !UP1, `(.L_x_8) ;  /* 0x00000001092c7547 */ /* 0x000fea000b800000 */
[----:B------:R-:W1:Y:S01]  /*0d10*/  LDC R4, c[0x0][0x394] ;  /* 0x0000e500ff047b82 */ /* 0x000e620000000800 */
[----:B------:R-:W-:-:S07]  /*0d20*/  UIADD3 UR5, UPT, UPT, -UR5, URZ, URZ ;  /* 0x000000ff05057290 */ /* 0x000fce000fffe1ff */
[----:B------:R-:W2:Y:S01]  /*0d30*/  LDC.64 R8, c[0x0][0x380] ;  /* 0x0000e000ff087b82 */ /* 0x000ea20000000a00 */
[----:B-1----:R-:W-:-:S07]  /*0d40*/  IMAD R11, R4, UR4, R0 ;  /* 0x00000004040b7c24 */ /* 0x002fce000f8e0200 */
.L_x_11:
[----:B--2---:R-:W-:-:S06]  /*0d50*/  IMAD.WIDE R6, R11, 0x4, R8 ;  /* 0x000000040b067825 */ /* 0x004fcc00078e0208 */
[----:B0-----:R-:W2:Y:S01]  /*0d60*/  LDG.E R6, desc[UR8][R6.64] ;  /* 0x0000000806067981 */ /* 0x001ea2000c1e1900 */
[----:B------:R-:W-:Y:S01]  /*0d70*/  UIADD3 UR5, UPT, UPT, UR5, 0x1, URZ ;  /* 0x0000000105057890 */ /* 0x000fe2000fffe0ff */
[----:B------:R-:W-:-:S03]  /*0d80*/  IADD3 R11, PT, PT, R11, R4, RZ ;  /* 0x000000040b0b7210 */ /* 0x000fc60007ffe0ff */
[----:B------:R-:W-:Y:S01]  /*0d90*/  UISETP.NE.AND UP0, UPT, UR5, URZ, UPT ;  /* 0x000000ff0500728c */ /* 0x000fe2000bf05270 */
[----:B--2---:R-:W-:-:S08]  /*0da0*/  IADD3 R5, PT, PT, R6, R5, RZ ;  /* 0x0000000506057210 */ /* 0x004fd00007ffe0ff */
[----:B------:R-:W-:Y:S05]  /*0db0*/  BRA.U UP0, `(.L_x_11) ;  /* 0xfffffffd00e47547 */ /* 0x000fea000b83ffff */
.L_x_8:
[----:B------:R-:W1:Y:S02]  /*0dc0*/  LDC.64 R6, c[0x0][0x380] ;  /* 0x0000e000ff067b82 */ /* 0x000e640000000a00 */
[----:B-1----:R-:W-:-:S06]  /*0dd0*/  IMAD.WIDE.U32 R6, R3, 0x4, R6 ;  /* 0x0000000403067825 */ /* 0x002fcc00078e0006 */
[----:B0-----:R-:W2:Y:S02]  /*0de0*/  LDG.E R6, desc[UR8][R6.64] ;  /* 0x0000000806067981 */ /* 0x001ea4000c1e1900 */
[----:B--2---:R-:W-:-:S04]  /*0df0*/  LOP3.LUT R0, R6, 0x1, RZ, 0xc0, !PT ;  /* 0x0000000106007812 */ /* 0x004fc800078ec0ff */
[----:B------:R-:W-:-:S13]  /*0e00*/  ISETP.NE.U32.AND P0, PT, R0, 0x1, PT ;  /* 0x000000010000780c */ /* 0x000fda0003f05070 */
[----:B------:R-:W0:Y:S02]  /*0e10*/  @P0 LDC.64 R8, c[0x0][0x388] ;  /* 0x0000e200ff080b82 */ /* 0x000e240000000a00 */
[----:B0-----:R-:W-:-:S05]  /*0e20*/  @P0 IMAD.WIDE.U32 R8, R3, 0x4, R8 ;  /* 0x0000000403080825 */ /* 0x001fca00078e0008 */
[----:B------:R0:W-:Y:S01]  /*0e30*/  @P0 STG.E desc[UR8][R8.64], R2 ;  /* 0x0000000208000986 */ /* 0x0001e2000c101908 */
[----:B------:R-:W-:Y:S05]  /*0e40*/  @P0 EXIT ;  /* 0x000000000000094d */ /* 0x000fea0003800000 */
[----:B------:R-:W1:Y:S02]  /*0e50*/  LDC.64 R6, c[0x0][0x388] ;  /* 0x0000e200ff067b82 */ /* 0x000e640000000a00 */
[----:B-1----:R-:W-:-:S05]  /*0e60*/  IMAD.WIDE.U32 R6, R3, 0x4, R6 ;  /* 0x0000000403067825 */ /* 0x002fca00078e0006 */
[----:B------:R-:W-:Y:S01]  /*0e70*/  STG.E desc[UR8][R6.64], R5 ;  /* 0x0000000506007986 */ /* 0x000fe2000c101908 */
[----:B------:R-:W-:Y:S05]  /*0e80*/  EXIT ;  /* 0x000000000000794d */ /* 0x000fea0003800000 */
.L_x_12:
[----:B------:R-:W-:-:S00]  /*0e90*/  BRA `(.L_x_12) ;  /* 0xfffffffc00fc7947 */ /* 0x000fc0000383ffff */
[----:B------:R-:W-:-:S00]  /*0ea0*/  NOP ;  /* 0x0000000000007918 */ /* 0x000fc00000000000 */
        /* <DEDUP_REMOVED lines=13> */
.L_x_13:


//--------------------- .nv.shared.reserved.0     --------------------------
	.section	.nv.shared.reserved.0,"aw",@nobits
	.weak		__nv_reservedSMEM_offset_0_alias
	.size		__nv_reservedSMEM_offset_0_alias, 0, 64
	.other		__nv_reservedSMEM_offset_0_alias,@"STO_CUDA_RESERVED_SHARED STV_DEFAULT"
__nv_reservedSMEM_offset_0_alias:
	.zero		0
	.zero		64


//--------------------- .nv.constant0._Z15transformMatrixPiS_ii --------------------------
	.section	.nv.constant0._Z15transformMatrixPiS_ii,"a",@progbits
	.sectionflags	@""
	.align	4
.nv.constant0._Z15transformMatrixPiS_ii:
	.zero		920


//--------------------- SYMBOLS --------------------------

	.type		.nv.reservedSmem.offset0,@object
	.size		.nv.reservedSmem.offset0,0x4
